//
// Generated by NVIDIA NVVM Compiler
//
// Compiler Build ID: CL-36424714
// Cuda compilation tools, release 13.0, V13.0.88
// Based on NVVM 20.0.0
//

.version 9.0
.target sm_100
.address_size 64

	// .globl	_Z21_init_levels_edge_refPiii

.visible .entry _Z21_init_levels_edge_refPiii(
	.param .u64 .ptr .align 1 _Z21_init_levels_edge_refPiii_param_0,
	.param .u32 _Z21_init_levels_edge_refPiii_param_1,
	.param .u32 _Z21_init_levels_edge_refPiii_param_2
)
{
	.reg .pred 	%p<7>;
	.reg .b32 	%r<9>;
	.reg .b64 	%rd<7>;

	ld.param.u64 	%rd2, [_Z21_init_levels_edge_refPiii_param_0];
	ld.param.u32 	%r2, [_Z21_init_levels_edge_refPiii_param_1];
	ld.param.u32 	%r3, [_Z21_init_levels_edge_refPiii_param_2];
	cvta.to.global.u64 	%rd1, %rd2;
	mov.u32 	%r4, %ctaid.x;
	mov.u32 	%r5, %ntid.x;
	mov.u32 	%r6, %tid.x;
	mad.lo.s32 	%r1, %r4, %r5, %r6;
	setp.ge.s32 	%p1, %r1, %r2;
	@%p1 bra 	$L__BB0_2;
	mul.wide.s32 	%rd3, %r1, 4;
	add.s64 	%rd4, %rd1, %rd3;
	mov.b32 	%r7, 1061109567;
	st.global.u32 	[%rd4], %r7;
$L__BB0_2:
	setp.ne.s32 	%p2, %r1, 0;
	setp.lt.s32 	%p3, %r3, 0;
	or.pred  	%p4, %p2, %p3;
	setp.ge.s32 	%p5, %r3, %r2;
	or.pred  	%p6, %p5, %p4;
	@%p6 bra 	$L__BB0_4;
	mul.wide.u32 	%rd5, %r3, 4;
	add.s64 	%rd6, %rd1, %rd5;
	mov.b32 	%r8, 0;
	st.global.u32 	[%rd6], %r8;
$L__BB0_4:
	ret;

}
	// .globl	_Z25_build_edge_to_vertex_refPKiPiii
.visible .entry _Z25_build_edge_to_vertex_refPKiPiii(
	.param .u64 .ptr .align 1 _Z25_build_edge_to_vertex_refPKiPiii_param_0,
	.param .u64 .ptr .align 1 _Z25_build_edge_to_vertex_refPKiPiii_param_1,
	.param .u32 _Z25_build_edge_to_vertex_refPKiPiii_param_2,
	.param .u32 _Z25_build_edge_to_vertex_refPKiPiii_param_3
)
{
	.reg .pred 	%p<11>;
	.reg .b32 	%r<36>;
	.reg .b64 	%rd<16>;

	ld.param.u64 	%rd3, [_Z25_build_edge_to_vertex_refPKiPiii_param_0];
	ld.param.u64 	%rd4, [_Z25_build_edge_to_vertex_refPKiPiii_param_1];
	ld.param.u32 	%r23, [_Z25_build_edge_to_vertex_refPKiPiii_param_2];
	cvta.to.global.u64 	%rd1, %rd4;
	mov.u32 	%r24, %ctaid.x;
	mov.u32 	%r25, %ntid.x;
	mov.u32 	%r26, %tid.x;
	mad.lo.s32 	%r1, %r24, %r25, %r26;
	setp.ge.s32 	%p1, %r1, %r23;
	@%p1 bra 	$L__BB1_14;
	cvta.to.global.u64 	%rd5, %rd3;
	mul.wide.s32 	%rd6, %r1, 4;
	add.s64 	%rd7, %rd5, %rd6;
	ld.global.nc.u32 	%r31, [%rd7];
	ld.global.nc.u32 	%r3, [%rd7+4];
	setp.ge.s32 	%p2, %r31, %r3;
	@%p2 bra 	$L__BB1_14;
	sub.s32 	%r4, %r3, %r31;
	and.b32  	%r5, %r4, 15;
	sub.s32 	%r27, %r31, %r3;
	setp.gt.u32 	%p3, %r27, -16;
	@%p3 bra 	$L__BB1_5;
	and.b32  	%r28, %r4, -16;
	neg.s32 	%r29, %r28;
	add.s64 	%rd2, %rd1, 32;
$L__BB1_4:
	.pragma "nounroll";
	mul.wide.s32 	%rd8, %r31, 4;
	add.s64 	%rd9, %rd2, %rd8;
	st.global.u32 	[%rd9+-32], %r1;
	st.global.u32 	[%rd9+-28], %r1;
	st.global.u32 	[%rd9+-24], %r1;
	st.global.u32 	[%rd9+-20], %r1;
	st.global.u32 	[%rd9+-16], %r1;
	st.global.u32 	[%rd9+-12], %r1;
	st.global.u32 	[%rd9+-8], %r1;
	st.global.u32 	[%rd9+-4], %r1;
	st.global.u32 	[%rd9], %r1;
	st.global.u32 	[%rd9+4], %r1;
	st.global.u32 	[%rd9+8], %r1;
	st.global.u32 	[%rd9+12], %r1;
	st.global.u32 	[%rd9+16], %r1;
	st.global.u32 	[%rd9+20], %r1;
	st.global.u32 	[%rd9+24], %r1;
	st.global.u32 	[%rd9+28], %r1;
	add.s32 	%r31, %r31, 16;
	add.s32 	%r29, %r29, 16;
	setp.ne.s32 	%p4, %r29, 0;
	@%p4 bra 	$L__BB1_4;
$L__BB1_5:
	setp.eq.s32 	%p5, %r5, 0;
	@%p5 bra 	$L__BB1_14;
	and.b32  	%r12, %r4, 7;
	setp.lt.u32 	%p6, %r5, 8;
	@%p6 bra 	$L__BB1_8;
	mul.wide.s32 	%rd10, %r31, 4;
	add.s64 	%rd11, %rd1, %rd10;
	st.global.u32 	[%rd11], %r1;
	st.global.u32 	[%rd11+4], %r1;
	st.global.u32 	[%rd11+8], %r1;
	st.global.u32 	[%rd11+12], %r1;
	st.global.u32 	[%rd11+16], %r1;
	st.global.u32 	[%rd11+20], %r1;
	st.global.u32 	[%rd11+24], %r1;
	st.global.u32 	[%rd11+28], %r1;
	add.s32 	%r31, %r31, 8;
$L__BB1_8:
	setp.eq.s32 	%p7, %r12, 0;
	@%p7 bra 	$L__BB1_14;
	and.b32  	%r15, %r4, 3;
	setp.lt.u32 	%p8, %r12, 4;
	@%p8 bra 	$L__BB1_11;
	mul.wide.s32 	%rd12, %r31, 4;
	add.s64 	%rd13, %rd1, %rd12;
	st.global.u32 	[%rd13], %r1;
	st.global.u32 	[%rd13+4], %r1;
	st.global.u32 	[%rd13+8], %r1;
	st.global.u32 	[%rd13+12], %r1;
	add.s32 	%r31, %r31, 4;
$L__BB1_11:
	setp.eq.s32 	%p9, %r15, 0;
	@%p9 bra 	$L__BB1_14;
	neg.s32 	%r34, %r15;
$L__BB1_13:
	.pragma "nounroll";
	mul.wide.s32 	%rd14, %r31, 4;
	add.s64 	%rd15, %rd1, %rd14;
	st.global.u32 	[%rd15], %r1;
	add.s32 	%r31, %r31, 1;
	add.s32 	%r34, %r34, 1;
	setp.ne.s32 	%p10, %r34, 0;
	@%p10 bra 	$L__BB1_13;
$L__BB1_14:
	ret;

}
	// .globl	_Z27bfs_edge_centric_kernel_refPKiS0_S0_PiiiS1_
.visible .entry _Z27bfs_edge_centric_kernel_refPKiS0_S0_PiiiS1_(
	.param .u64 .ptr .align 1 _Z27bfs_edge_centric_kernel_refPKiS0_S0_PiiiS1__param_0,
	.param .u64 .ptr .align 1 _Z27bfs_edge_centric_kernel_refPKiS0_S0_PiiiS1__param_1,
	.param .u64 .ptr .align 1 _Z27bfs_edge_centric_kernel_refPKiS0_S0_PiiiS1__param_2,
	.param .u64 .ptr .align 1 _Z27bfs_edge_centric_kernel_refPKiS0_S0_PiiiS1__param_3,
	.param .u32 _Z27bfs_edge_centric_kernel_refPKiS0_S0_PiiiS1__param_4,
	.param .u32 _Z27bfs_edge_centric_kernel_refPKiS0_S0_PiiiS1__param_5,
	.param .u64 .ptr .align 1 _Z27bfs_edge_centric_kernel_refPKiS0_S0_PiiiS1__param_6
)
{
	.reg .pred 	%p<4>;
	.reg .b32 	%r<13>;
	.reg .b64 	%rd<16>;

	ld.param.u64 	%rd4, [_Z27bfs_edge_centric_kernel_refPKiS0_S0_PiiiS1__param_1];
	ld.param.u64 	%rd5, [_Z27bfs_edge_centric_kernel_refPKiS0_S0_PiiiS1__param_2];
	ld.param.u64 	%rd7, [_Z27bfs_edge_centric_kernel_refPKiS0_S0_PiiiS1__param_3];
	ld.param.u32 	%r2, [_Z27bfs_edge_centric_kernel_refPKiS0_S0_PiiiS1__param_4];
	ld.param.u32 	%r3, [_Z27bfs_edge_centric_kernel_refPKiS0_S0_PiiiS1__param_5];
	ld.param.u64 	%rd6, [_Z27bfs_edge_centric_kernel_refPKiS0_S0_PiiiS1__param_6];
	cvta.to.global.u64 	%rd1, %rd7;
	mov.u32 	%r4, %ctaid.x;
	mov.u32 	%r5, %ntid.x;
	mov.u32 	%r6, %tid.x;
	mad.lo.s32 	%r1, %r4, %r5, %r6;
	setp.ge.s32 	%p1, %r1, %r3;
	@%p1 bra 	$L__BB2_4;
	cvta.to.global.u64 	%rd8, %rd5;
	cvta.to.global.u64 	%rd9, %rd4;
	mul.wide.s32 	%rd10, %r1, 4;
	add.s64 	%rd11, %rd8, %rd10;
	ld.global.nc.u32 	%r7, [%rd11];
	add.s64 	%rd2, %rd9, %rd10;
	mul.wide.s32 	%rd12, %r7, 4;
	add.s64 	%rd13, %rd1, %rd12;
	ld.global.u32 	%r8, [%rd13];
	setp.ne.s32 	%p2, %r8, %r2;
	@%p2 bra 	$L__BB2_4;
	ld.global.nc.u32 	%r9, [%rd2];
	mul.wide.s32 	%rd14, %r9, 4;
	add.s64 	%rd3, %rd1, %rd14;
	ld.global.u32 	%r10, [%rd3];
	setp.ne.s32 	%p3, %r10, 1061109567;
	@%p3 bra 	$L__BB2_4;
	add.s32 	%r11, %r2, 1;
	st.global.u32 	[%rd3], %r11;
	cvta.to.global.u64 	%rd15, %rd6;
	atom.global.max.s32 	%r12, [%rd15], 1;
$L__BB2_4:
	ret;

}


// ===== COMPILED SASS (sm_100) =====

	.target	sm_100

	.elftype	@"ET_EXEC"


//--------------------- .note.nv.tkinfo           --------------------------
	.section	.note.nv.tkinfo,"",@"SHT_NOTE"
	.sectionflags	@"SHF_NOTE_NV_TKINFO"
	.tkinfo
        /*0018*/ 	.word	0x00000002
        /*0030*/ 	.string	""
        /*0030*/ 	.string	"ptxas"
        /*0030*/ 	.string	"Cuda compilation tools, release 13.0, V13.0.88"
        /*0030*/ 	.string	"Build cuda_13.0.r13.0/compiler.36424714_0"
        /*0030*/ 	.string	"-arch sm_100 -m 64 "



//--------------------- .note.nv.cuinfo           --------------------------
	.section	.note.nv.cuinfo,"",@"SHT_NOTE"
	.sectionflags	@"SHF_NOTE_NV_CUINFO"
        /*0018*/ 	.short	0x0002
        /*001a*/ 	.short	0x0064
        /*001c*/ 	.short	0x0082
	.zero		2


//--------------------- .nv.info                  --------------------------
	.section	.nv.info,"",@"SHT_CUDA_INFO"
	.align	4


	//----- nvinfo : EIATTR_REGCOUNT
	.align		4
        /*0000*/ 	.byte	0x04, 0x2f
        /*0002*/ 	.short	(.L_1 - .L_0)
	.align		4
.L_0:
        /*0004*/ 	.word	index@(_Z21_init_levels_edge_refPiii)
        /*0008*/ 	.word	0x0000000a


	//----- nvinfo : EIATTR_FRAME_SIZE
	.align		4
.L_1:
        /*000c*/ 	.byte	0x04, 0x11
        /*000e*/ 	.short	(.L_3 - .L_2)
	.align		4
.L_2:
        /*0010*/ 	.word	index@(_Z21_init_levels_edge_refPiii)
        /*0014*/ 	.word	0x00000000


	//----- nvinfo : EIATTR_REGCOUNT
	.align		4
.L_3:
        /*0018*/ 	.byte	0x04, 0x2f
        /*001a*/ 	.short	(.L_5 - .L_4)
	.align		4
.L_4:
        /*001c*/ 	.word	index@(_Z25_build_edge_to_vertex_refPKiPiii)
        /*0020*/ 	.word	0x0000000c


	//----- nvinfo : EIATTR_FRAME_SIZE
	.align		4
.L_5:
        /*0024*/ 	.byte	0x04, 0x11
        /*0026*/ 	.short	(.L_7 - .L_6)
	.align		4
.L_6:
        /*0028*/ 	.word	index@(_Z25_build_edge_to_vertex_refPKiPiii)
        /*002c*/ 	.word	0x00000000


	//----- nvinfo : EIATTR_REGCOUNT
	.align		4
.L_7:
        /*0030*/ 	.byte	0x04, 0x2f
        /*0032*/ 	.short	(.L_9 - .L_8)
	.align		4
.L_8:
        /*0034*/ 	.word	index@(_Z27bfs_edge_centric_kernel_refPKiS0_S0_PiiiS1_)
        /*0038*/ 	.word	0x00000010


	//----- nvinfo : EIATTR_FRAME_SIZE
	.align		4
.L_9:
        /*003c*/ 	.byte	0x04, 0x11
        /*003e*/ 	.short	(.L_11 - .L_10)
	.align		4
.L_10:
        /*0040*/ 	.word	index@(_Z27bfs_edge_centric_kernel_refPKiS0_S0_PiiiS1_)
        /*0044*/ 	.word	0x00000000


	//----- nvinfo : EIATTR_MIN_STACK_SIZE
	.align		4
.L_11:
        /*0048*/ 	.byte	0x04, 0x12
        /*004a*/ 	.short	(.L_13 - .L_12)
	.align		4
.L_12:
        /*004c*/ 	.word	index@(_Z27bfs_edge_centric_kernel_refPKiS0_S0_PiiiS1_)
        /*0050*/ 	.word	0x00000000


	//----- nvinfo : EIATTR_MIN_STACK_SIZE
	.align		4
.L_13:
        /*0054*/ 	.byte	0x04, 0x12
        /*0056*/ 	.short	(.L_15 - .L_14)
	.align		4
.L_14:
        /*0058*/ 	.word	index@(_Z25_build_edge_to_vertex_refPKiPiii)
        /*005c*/ 	.word	0x00000000


	//----- nvinfo : EIATTR_MIN_STACK_SIZE
	.align		4
.L_15:
        /*0060*/ 	.byte	0x04, 0x12
        /*0062*/ 	.short	(.L_17 - .L_16)
	.align		4
.L_16:
        /*0064*/ 	.word	index@(_Z21_init_levels_edge_refPiii)
        /*0068*/ 	.word	0x00000000
.L_17:


//--------------------- .nv.compat                --------------------------
	.section	.nv.compat,"",@"SHT_CUDA_COMPAT_INFO"
	.align	4
        /*0000*/ 	.byte	0x02, 0x09, 0x00, 0x00, 0x02, 0x02, 0x01, 0x00, 0x02, 0x05, 0x05, 0x00, 0x03, 0x07, 0x01, 0x01
        /*0010*/ 	.byte	0x02, 0x03, 0x00, 0x00, 0x02, 0x06, 0x01, 0x00, 0x04, 0x0b, 0x08, 0x00, 0x09, 0x00, 0x00, 0x00
        /*0020*/ 	.byte	0x00, 0x00, 0x00, 0x00


//--------------------- .nv.info._Z27bfs_edge_centric_kernel_refPKiS0_S0_PiiiS1_ --------------------------
	.section	.nv.info._Z27bfs_edge_centric_kernel_refPKiS0_S0_PiiiS1_,"",@"SHT_CUDA_INFO"
	.sectionflags	@""
	.align	4


	//----- nvinfo : EIATTR_CUDA_API_VERSION
	.align		4
        /*0000*/ 	.byte	0x04, 0x37
        /*0002*/ 	.short	(.L_19 - .L_18)
.L_18:
        /*0004*/ 	.word	0x00000082


	//----- nvinfo : EIATTR_KPARAM_INFO
	.align		4
.L_19:
        /*0008*/ 	.byte	0x04, 0x17
        /*000a*/ 	.short	(.L_21 - .L_20)
.L_20:
        /*000c*/ 	.word	0x00000000
        /*0010*/ 	.short	0x0006
        /*0012*/ 	.short	0x0028
        /*0014*/ 	.byte	0x00, 0xf5, 0x21, 0x00


	//----- nvinfo : EIATTR_KPARAM_INFO
	.align		4
.L_21:
        /*0018*/ 	.byte	0x04, 0x17
        /*001a*/ 	.short	(.L_23 - .L_22)
.L_22:
        /*001c*/ 	.word	0x00000000
        /*0020*/ 	.short	0x0005
        /*0022*/ 	.short	0x0024
        /*0024*/ 	.byte	0x00, 0xf0, 0x11, 0x00


	//----- nvinfo : EIATTR_KPARAM_INFO
	.align		4
.L_23:
        /*0028*/ 	.byte	0x04, 0x17
        /*002a*/ 	.short	(.L_25 - .L_24)
.L_24:
        /*002c*/ 	.word	0x00000000
        /*0030*/ 	.short	0x0004
        /*0032*/ 	.short	0x0020
        /*0034*/ 	.byte	0x00, 0xf0, 0x11, 0x00


	//----- nvinfo : EIATTR_KPARAM_INFO
	.align		4
.L_25:
        /*0038*/ 	.byte	0x04, 0x17
        /*003a*/ 	.short	(.L_27 - .L_26)
.L_26:
        /*003c*/ 	.word	0x00000000
        /*0040*/ 	.short	0x0003
        /*0042*/ 	.short	0x0018
        /*0044*/ 	.byte	0x00, 0xf5, 0x21, 0x00


	//----- nvinfo : EIATTR_KPARAM_INFO
	.align		4
.L_27:
        /*0048*/ 	.byte	0x04, 0x17
        /*004a*/ 	.short	(.L_29 - .L_28)
.L_28:
        /*004c*/ 	.word	0x00000000
        /*0050*/ 	.short	0x0002
        /*0052*/ 	.short	0x0010
        /*0054*/ 	.byte	0x00, 0xf5, 0x21, 0x00


	//----- nvinfo : EIATTR_KPARAM_INFO
	.align		4
.L_29:
        /*0058*/ 	.byte	0x04, 0x17
        /*005a*/ 	.short	(.L_31 - .L_30)
.L_30:
        /*005c*/ 	.word	0x00000000
        /*0060*/ 	.short	0x0001
        /*0062*/ 	.short	0x0008
        /*0064*/ 	.byte	0x00, 0xf5, 0x21, 0x00


	//----- nvinfo : EIATTR_KPARAM_INFO
	.align		4
.L_31:
        /*0068*/ 	.byte	0x04, 0x17
        /*006a*/ 	.short	(.L_33 - .L_32)
.L_32:
        /*006c*/ 	.word	0x00000000
        /*0070*/ 	.short	0x0000
        /*0072*/ 	.short	0x0000
        /*0074*/ 	.byte	0x00, 0xf5, 0x21, 0x00


	//----- nvinfo : EIATTR_SPARSE_MMA_MASK
	.align		4
.L_33:
        /*0078*/ 	.byte	0x03, 0x50
        /*007a*/ 	.short	0x0000


	//----- nvinfo : EIATTR_MAXREG_COUNT
	.align		4
        /*007c*/ 	.byte	0x03, 0x1b
        /*007e*/ 	.short	0x00ff


	//----- nvinfo : EIATTR_MERCURY_ISA_VERSION
	.align		4
        /*0080*/ 	.byte	0x03, 0x5f
        /*0082*/ 	.short	0x0101


	//----- nvinfo : EIATTR_INT_WARP_WIDE_INSTR_OFFSETS
	.align		4
        /*0084*/ 	.byte	0x04, 0x31
        /*0086*/ 	.short	(.L_35 - .L_34)


	//   ....[0]....
.L_34:
        /*0088*/ 	.word	0x000001c0


	//   ....[1]....
        /*008c*/ 	.word	0x00000200


	//----- nvinfo : EIATTR_VRC_CTA_INIT_COUNT
	.align		4
.L_35:
        /*0090*/ 	.byte	0x02, 0x4a
	.zero		1
	.zero		1


	//----- nvinfo : EIATTR_EXIT_INSTR_OFFSETS
	.align		4
        /*0094*/ 	.byte	0x04, 0x1c
        /*0096*/ 	.short	(.L_37 - .L_36)


	//   ....[0]....
.L_36:
        /*0098*/ 	.word	0x00000070


	//   ....[1]....
        /*009c*/ 	.word	0x00000130


	//   ....[2]....
        /*00a0*/ 	.word	0x00000180


	//   ....[3]....
        /*00a4*/ 	.word	0x00000240


	//----- nvinfo : EIATTR_CBANK_PARAM_SIZE
	.align		4
.L_37:
        /*00a8*/ 	.byte	0x03, 0x19
        /*00aa*/ 	.short	0x0030


	//----- nvinfo : EIATTR_PARAM_CBANK
	.align		4
        /*00ac*/ 	.byte	0x04, 0x0a
        /*00ae*/ 	.short	(.L_39 - .L_38)
	.align		4
.L_38:
        /*00b0*/ 	.word	index@(.nv.constant0._Z27bfs_edge_centric_kernel_refPKiS0_S0_PiiiS1_)
        /*00b4*/ 	.short	0x0380
        /*00b6*/ 	.short	0x0030


	//----- nvinfo : EIATTR_SW_WAR
	.align		4
.L_39:
        /*00b8*/ 	.byte	0x04, 0x36
        /*00ba*/ 	.short	(.L_41 - .L_40)
.L_40:
        /*00bc*/ 	.word	0x00000008
.L_41:


//--------------------- .nv.info._Z25_build_edge_to_vertex_refPKiPiii --------------------------
	.section	.nv.info._Z25_build_edge_to_vertex_refPKiPiii,"",@"SHT_CUDA_INFO"
	.sectionflags	@""
	.align	4


	//----- nvinfo : EIATTR_CUDA_API_VERSION
	.align		4
        /*0000*/ 	.byte	0x04, 0x37
        /*0002*/ 	.short	(.L_43 - .L_42)
.L_42:
        /*0004*/ 	.word	0x00000082


	//----- nvinfo : EIATTR_KPARAM_INFO
	.align		4
.L_43:
        /*0008*/ 	.byte	0x04, 0x17
        /*000a*/ 	.short	(.L_45 - .L_44)
.L_44:
        /*000c*/ 	.word	0x00000000
        /*0010*/ 	.short	0x0003
        /*0012*/ 	.short	0x0014
        /*0014*/ 	.byte	0x00, 0xf0, 0x11, 0x00


	//----- nvinfo : EIATTR_KPARAM_INFO
	.align		4
.L_45:
        /*0018*/ 	.byte	0x04, 0x17
        /*001a*/ 	.short	(.L_47 - .L_46)
.L_46:
        /*001c*/ 	.word	0x00000000
        /*0020*/ 	.short	0x0002
        /*0022*/ 	.short	0x0010
        /*0024*/ 	.byte	0x00, 0xf0, 0x11, 0x00


	//----- nvinfo : EIATTR_KPARAM_INFO
	.align		4
.L_47:
        /*0028*/ 	.byte	0x04, 0x17
        /*002a*/ 	.short	(.L_49 - .L_48)
.L_48:
        /*002c*/ 	.word	0x00000000
        /*0030*/ 	.short	0x0001
        /*0032*/ 	.short	0x0008
        /*0034*/ 	.byte	0x00, 0xf5, 0x21, 0x00


	//----- nvinfo : EIATTR_KPARAM_INFO
	.align		4
.L_49:
        /*0038*/ 	.byte	0x04, 0x17
        /*003a*/ 	.short	(.L_51 - .L_50)
.L_50:
        /*003c*/ 	.word	0x00000000
        /*0040*/ 	.short	0x0000
        /*0042*/ 	.short	0x0000
        /*0044*/ 	.byte	0x00, 0xf5, 0x21, 0x00


	//----- nvinfo : EIATTR_SPARSE_MMA_MASK
	.align		4
.L_51:
        /*0048*/ 	.byte	0x03, 0x50
        /*004a*/ 	.short	0x0000


	//----- nvinfo : EIATTR_MAXREG_COUNT
	.align		4
        /*004c*/ 	.byte	0x03, 0x1b
        /*004e*/ 	.short	0x00ff


	//----- nvinfo : EIATTR_MERCURY_ISA_VERSION
	.align		4
        /*0050*/ 	.byte	0x03, 0x5f
        /*0052*/ 	.short	0x0101


	//----- nvinfo : EIATTR_VRC_CTA_INIT_COUNT
	.align		4
        /*0054*/ 	.byte	0x02, 0x4a
	.zero		1
	.zero		1


	//----- nvinfo : EIATTR_EXIT_INSTR_OFFSETS
	.align		4
        /*0058*/ 	.byte	0x04, 0x1c
        /*005a*/ 	.short	(.L_53 - .L_52)


	//   ....[0]....
.L_52:
        /*005c*/ 	.word	0x00000070


	//   ....[1]....
        /*0060*/ 	.word	0x000000e0


	//   ....[2]....
        /*0064*/ 	.word	0x00000320


	//   ....[3]....
        /*0068*/ 	.word	0x00000440


	//   ....[4]....
        /*006c*/ 	.word	0x000004e0


	//   ....[5]....
        /*0070*/ 	.word	0x00000580


	//----- nvinfo : EIATTR_CRS_STACK_SIZE
	.align		4
.L_53:
        /*0074*/ 	.byte	0x04, 0x1e
        /*0076*/ 	.short	(.L_55 - .L_54)
.L_54:
        /*0078*/ 	.word	0x00000000


	//----- nvinfo : EIATTR_CBANK_PARAM_SIZE
	.align		4
.L_55:
        /*007c*/ 	.byte	0x03, 0x19
        /*007e*/ 	.short	0x0018


	//----- nvinfo : EIATTR_PARAM_CBANK
	.align		4
        /*0080*/ 	.byte	0x04, 0x0a
        /*0082*/ 	.short	(.L_57 - .L_56)
	.align		4
.L_56:
        /*0084*/ 	.word	index@(.nv.constant0._Z25_build_edge_to_vertex_refPKiPiii)
        /*0088*/ 	.short	0x0380
        /*008a*/ 	.short	0x0018


	//----- nvinfo : EIATTR_SW_WAR
	.align		4
.L_57:
        /*008c*/ 	.byte	0x04, 0x36
        /*008e*/ 	.short	(.L_59 - .L_58)
.L_58:
        /*0090*/ 	.word	0x00000008
.L_59:


//--------------------- .nv.info._Z21_init_levels_edge_refPiii --------------------------
	.section	.nv.info._Z21_init_levels_edge_refPiii,"",@"SHT_CUDA_INFO"
	.sectionflags	@""
	.align	4


	//----- nvinfo : EIATTR_CUDA_API_VERSION
	.align		4
        /*0000*/ 	.byte	0x04, 0x37
        /*0002*/ 	.short	(.L_61 - .L_60)
.L_60:
        /*0004*/ 	.word	0x00000082


	//----- nvinfo : EIATTR_KPARAM_INFO
	.align		4
.L_61:
        /*0008*/ 	.byte	0x04, 0x17
        /*000a*/ 	.short	(.L_63 - .L_62)
.L_62:
        /*000c*/ 	.word	0x00000000
        /*0010*/ 	.short	0x0002
        /*0012*/ 	.short	0x000c
        /*0014*/ 	.byte	0x00, 0xf0, 0x11, 0x00


	//----- nvinfo : EIATTR_KPARAM_INFO
	.align		4
.L_63:
        /*0018*/ 	.byte	0x04, 0x17
        /*001a*/ 	.short	(.L_65 - .L_64)
.L_64:
        /*001c*/ 	.word	0x00000000
        /*0020*/ 	.short	0x0001
        /*0022*/ 	.short	0x0008
        /*0024*/ 	.byte	0x00, 0xf0, 0x11, 0x00


	//----- nvinfo : EIATTR_KPARAM_INFO
	.align		4
.L_65:
        /*0028*/ 	.byte	0x04, 0x17
        /*002a*/ 	.short	(.L_67 - .L_66)
.L_66:
        /*002c*/ 	.word	0x00000000
        /*0030*/ 	.short	0x0000
        /*0032*/ 	.short	0x0000
        /*0034*/ 	.byte	0x00, 0xf5, 0x21, 0x00


	//----- nvinfo : EIATTR_SPARSE_MMA_MASK
	.align		4
.L_67:
        /*0038*/ 	.byte	0x03, 0x50
        /*003a*/ 	.short	0x0000


	//----- nvinfo : EIATTR_MAXREG_COUNT
	.align		4
        /*003c*/ 	.byte	0x03, 0x1b
        /*003e*/ 	.short	0x00ff


	//----- nvinfo : EIATTR_MERCURY_ISA_VERSION
	.align		4
        /*0040*/ 	.byte	0x03, 0x5f
        /*0042*/ 	.short	0x0101


	//----- nvinfo : EIATTR_VRC_CTA_INIT_COUNT
	.align		4
        /*0044*/ 	.byte	0x02, 0x4a
	.zero		1
	.zero		1


	//----- nvinfo : EIATTR_EXIT_INSTR_OFFSETS
	.align		4
        /*0048*/ 	.byte	0x04, 0x1c
        /*004a*/ 	.short	(.L_69 - .L_68)


	//   ....[0]....
.L_68:
        /*004c*/ 	.word	0x00000100


	//   ....[1]....
        /*0050*/ 	.word	0x00000140


	//----- nvinfo : EIATTR_CBANK_PARAM_SIZE
	.align		4
.L_69:
        /*0054*/ 	.byte	0x03, 0x19
        /*0056*/ 	.short	0x0010


	//----- nvinfo : EIATTR_PARAM_CBANK
	.align		4
        /*0058*/ 	.byte	0x04, 0x0a
        /*005a*/ 	.short	(.L_71 - .L_70)
	.align		4
.L_70:
        /*005c*/ 	.word	index@(.nv.constant0._Z21_init_levels_edge_refPiii)
        /*0060*/ 	.short	0x0380
        /*0062*/ 	.short	0x0010


	//----- nvinfo : EIATTR_SW_WAR
	.align		4
.L_71:
        /*0064*/ 	.byte	0x04, 0x36
        /*0066*/ 	.short	(.L_73 - .L_72)
.L_72:
        /*0068*/ 	.word	0x00000008
.L_73:


//--------------------- .nv.callgraph             --------------------------
	.section	.nv.callgraph,"",@"SHT_CUDA_CALLGRAPH"
	.align	4
	.sectionentsize	8
	.align		4
        /*0000*/ 	.word	0x00000000
	.align		4
        /*0004*/ 	.word	0xffffffff
	.align		4
        /*0008*/ 	.word	0x00000000
	.align		4
        /*000c*/ 	.word	0xfffffffe
	.align		4
        /*0010*/ 	.word	0x00000000
	.align		4
        /*0014*/ 	.word	0xfffffffd
	.align		4
        /*0018*/ 	.word	0x00000000
	.align		4
        /*001c*/ 	.word	0xfffffffc


//--------------------- .text._Z27bfs_edge_centric_kernel_refPKiS0_S0_PiiiS1_ --------------------------
	.section	.text._Z27bfs_edge_centric_kernel_refPKiS0_S0_PiiiS1_,"ax",@progbits
	.align	128
        .global         _Z27bfs_edge_centric_kernel_refPKiS0_S0_PiiiS1_
        .type           _Z27bfs_edge_centric_kernel_refPKiS0_S0_PiiiS1_,@function
        .size           _Z27bfs_edge_centric_kernel_refPKiS0_S0_PiiiS1_,(.L_x_9 - _Z27bfs_edge_centric_kernel_refPKiS0_S0_PiiiS1_)
        .other          _Z27bfs_edge_centric_kernel_refPKiS0_S0_PiiiS1_,@"STO_CUDA_ENTRY STV_DEFAULT"
_Z27bfs_edge_centric_kernel_refPKiS0_S0_PiiiS1_:
.text._Z27bfs_edge_centric_kernel_refPKiS0_S0_PiiiS1_:
[----:B------:R-:W-:Y:S01]  /*0000*/  LDC R1, c[0x0][0x37c] ;  /* 0x0000df00ff017b82 */ /* 0x000fe20000000800 */
[----:B------:R-:W0:Y:S07]  /*0010*/  S2R R0, SR_TID.X ;  /* 0x0000000000007919 */ /* 0x000e2e0000002100 */
[----:B------:R-:W0:Y:S01]  /*0020*/  S2UR UR4, SR_CTAID.X ;  /* 0x00000000000479c3 */ /* 0x000e220000002500 */
[----:B------:R-:W1:Y:S07]  /*0030*/  LDCU UR5, c[0x0][0x3a4] ;  /* 0x00007480ff0577ac */ /* 0x000e6e0008000800 */
[----:B------:R-:W0:Y:S02]  /*0040*/  LDC R11, c[0x0][0x360] ;  /* 0x0000d800ff0b7b82 */ /* 0x000e240000000800 */
[----:B0-----:R-:W-:-:S05]  /*0050*/  IMAD R11, R11, UR4, R0 ;  /* 0x000000040b0b7c24 */ /* 0x001fca000f8e0200 */
[----:B-1----:R-:W-:-:S13]  /*0060*/  ISETP.GE.AND P0, PT, R11, UR5, PT ;  /* 0x000000050b007c0c */ /* 0x002fda000bf06270 */
[----:B------:R-:W-:Y:S05]  /*0070*/  @P0 EXIT ;  /* 0x000000000000094d */ /* 0x000fea0003800000 */
[----:B------:R-:W0:Y:S01]  /*0080*/  LDC.64 R2, c[0x0][0x390] ;  /* 0x0000e400ff027b82 */ /* 0x000e220000000a00 */
[----:B------:R-:W1:Y:S07]  /*0090*/  LDCU.64 UR6, c[0x0][0x358] ;  /* 0x00006b00ff0677ac */ /* 0x000e6e0008000a00 */
[----:B------:R-:W2:Y:S08]  /*00a0*/  LDC.64 R8, c[0x0][0x398] ;  /* 0x0000e600ff087b82 */ /* 0x000eb00000000a00 */
[----:B------:R-:W3:Y:S01]  /*00b0*/  LDC R13, c[0x0][0x3a0] ;  /* 0x0000e800ff0d7b82 */ /* 0x000ee20000000800 */
[----:B0-----:R-:W-:-:S07]  /*00c0*/  IMAD.WIDE R2, R11, 0x4, R2 ;  /* 0x000000040b027825 */ /* 0x001fce00078e0202 */
[----:B------:R-:W0:Y:S01]  /*00d0*/  LDC.64 R4, c[0x0][0x388] ;  /* 0x0000e200ff047b82 */ /* 0x000e220000000a00 */
[----:B-1----:R-:W2:Y:S02]  /*00e0*/  LDG.E.CONSTANT R3, desc[UR6][R2.64] ;  /* 0x0000000602037981 */ /* 0x002ea4000c1e9900 */
[----:B--2---:R-:W-:-:S06]  /*00f0*/  IMAD.WIDE R6, R3, 0x4, R8 ;  /* 0x0000000403067825 */ /* 0x004fcc00078e0208 */
[----:B------:R-:W3:Y:S01]  /*0100*/  LDG.E R6, desc[UR6][R6.64] ;  /* 0x0000000606067981 */ /* 0x000ee2000c1e1900 */
[----:B0-----:R-:W-:Y:S01]  /*0110*/  IMAD.WIDE R4, R11, 0x4, R4 ;  /* 0x000000040b047825 */ /* 0x001fe200078e0204 */
[----:B---3--:R-:W-:-:S13]  /*0120*/  ISETP.NE.AND P0, PT, R6, R13, PT ;  /* 0x0000000d0600720c */ /* 0x008fda0003f05270 */
[----:B------:R-:W-:Y:S05]  /*0130*/  @P0 EXIT ;  /* 0x000000000000094d */ /* 0x000fea0003800000 */
[----:B------:R-:W2:Y:S02]  /*0140*/  LDG.E.CONSTANT R3, desc[UR6][R4.64] ;  /* 0x0000000604037981 */ /* 0x000ea4000c1e9900 */
[----:B--2---:R-:W-:-:S05]  /*0150*/  IMAD.WIDE R2, R3, 0x4, R8 ;  /* 0x0000000403027825 */ /* 0x004fca00078e0208 */
[----:B------:R-:W2:Y:S02]  /*0160*/  LDG.E R0, desc[UR6][R2.64] ;  /* 0x0000000602007981 */ /* 0x000ea4000c1e1900 */
[----:B--2---:R-:W-:-:S13]  /*0170*/  ISETP.NE.AND P0, PT, R0, 0x3f3f3f3f, PT ;  /* 0x3f3f3f3f0000780c */ /* 0x004fda0003f05270 */
[----:B------:R-:W-:Y:S05]  /*0180*/  @P0 EXIT ;  /* 0x000000000000094d */ /* 0x000fea0003800000 */
[----:B------:R-:W0:Y:S01]  /*0190*/  S2R R0, SR_LANEID ;  /* 0x0000000000007919 */ /* 0x000e220000000000 */
[----:B------:R-:W-:Y:S01]  /*01a0*/  HFMA2 R6, -RZ, RZ, 0, 5.9604644775390625e-08 ;  /* 0x00000001ff067431 */ /* 0x000fe200000001ff */
[----:B------:R-:W1:Y:S01]  /*01b0*/  LDC.64 R4, c[0x0][0x3a8] ;  /* 0x0000ea00ff047b82 */ /* 0x000e620000000a00 */
[----:B------:R-:W-:Y:S01]  /*01c0*/  VOTEU.ANY UR4, UPT, PT ;  /* 0x0000000000047886 */ /* 0x000fe200038e0100 */
[----:B------:R-:W-:Y:S01]  /*01d0*/  IADD3 R7, PT, PT, R13, 0x1, RZ ;  /* 0x000000010d077810 */ /* 0x000fe20007ffe0ff */
[----:B------:R-:W-:-:S04]  /*01e0*/  UFLO.U32 UR4, UR4 ;  /* 0x00000004000472bd */ /* 0x000fc800080e0000 */
[----:B------:R-:W-:Y:S01]  /*01f0*/  STG.E desc[UR6][R2.64], R7 ;  /* 0x0000000702007986 */ /* 0x000fe2000c101906 */
[----:B------:R-:W-:-:S13]  /*0200*/  CREDUX.MAX.S32 UR5, R6 ;  /* 0x00000000060572cc */ /* 0x000fda0000000200 */
[----:B------:R-:W-:Y:S02]  /*0210*/  MOV R9, UR5 ;  /* 0x0000000500097c02 */ /* 0x000fe40008000f00 */
[----:B0-----:R-:W-:-:S13]  /*0220*/  ISETP.EQ.U32.AND P0, PT, R0, UR4, PT ;  /* 0x0000000400007c0c */ /* 0x001fda000bf02070 */
[----:B-1----:R-:W-:Y:S01]  /*0230*/  @P0 REDG.E.MAX.S32.STRONG.GPU desc[UR6][R4.64], R9 ;  /* 0x000000090400098e */ /* 0x002fe2000d12e306 */
[----:B------:R-:W-:Y:S05]  /*0240*/  EXIT ;  /* 0x000000000000794d */ /* 0x000fea0003800000 */
.L_x_0:
[----:B------:R-:W-:-:S00]  /*0250*/  BRA `(.L_x_0) ;  /* 0xfffffffc00fc7947 */ /* 0x000fc0000383ffff */
[----:B------:R-:W-:-:S00]  /*0260*/  NOP ;  /* 0x0000000000007918 */ /* 0x000fc00000000000 */
        /* <DEDUP_REMOVED lines=9> */
.L_x_9:


//--------------------- .text._Z25_build_edge_to_vertex_refPKiPiii --------------------------
	.section	.text._Z25_build_edge_to_vertex_refPKiPiii,"ax",@progbits
	.align	128
        .global         _Z25_build_edge_to_vertex_refPKiPiii
        .type           _Z25_build_edge_to_vertex_refPKiPiii,@function
        .size           _Z25_build_edge_to_vertex_refPKiPiii,(.L_x_10 - _Z25_build_edge_to_vertex_refPKiPiii)
        .other          _Z25_build_edge_to_vertex_refPKiPiii,@"STO_CUDA_ENTRY STV_DEFAULT"
_Z25_build_edge_to_vertex_refPKiPiii:
.text._Z25_build_edge_to_vertex_refPKiPiii:
        /* <DEDUP_REMOVED lines=9> */
[----:B------:R-:W1:Y:S01]  /*0090*/  LDCU.64 UR4, c[0x0][0x358] ;  /* 0x00006b00ff0477ac */ /* 0x000e620008000a00 */
[----:B0-----:R-:W-:-:S05]  /*00a0*/  IMAD.WIDE R2, R0, 0x4, R2 ;  /* 0x0000000400027825 */ /* 0x001fca00078e0202 */
[----:B-1----:R-:W2:Y:S04]  /*00b0*/  LDG.E.CONSTANT R4, desc[UR4][R2.64] ;  /* 0x0000000402047981 */ /* 0x002ea8000c1e9900 */
[----:B------:R-:W2:Y:S02]  /*00c0*/  LDG.E.CONSTANT R5, desc[UR4][R2.64+0x4] ;  /* 0x0000040402057981 */ /* 0x000ea4000c1e9900 */
[----:B--2---:R-:W-:-:S13]  /*00d0*/  ISETP.GE.AND P0, PT, R4, R5, PT ;  /* 0x000000050400720c */ /* 0x004fda0003f06270 */
[----:B------:R-:W-:Y:S05]  /*00e0*/  @P0 EXIT ;  /* 0x000000000000094d */ /* 0x000fea0003800000 */
[----:B------:R-:W-:Y:S01]  /*00f0*/  IMAD.MOV.U32 R7, RZ, RZ, R4 ;  /* 0x000000ffff077224 */ /* 0x000fe200078e0004 */
[----:B------:R-:W-:Y:S03]  /*0100*/  BSSY.RECONVERGENT B0, `(.L_x_1) ;  /* 0x0000021000007945 */ /* 0x000fe60003800200 */
[----:B------:R-:W-:Y:S02]  /*0110*/  IMAD.IADD R8, R5, 0x1, -R7 ;  /* 0x0000000105087824 */ /* 0x000fe400078e0a07 */
[----:B------:R-:W-:-:S03]  /*0120*/  IMAD.IADD R5, R7, 0x1, -R5 ;  /* 0x0000000107057824 */ /* 0x000fc600078e0a05 */
[----:B------:R-:W-:Y:S02]  /*0130*/  LOP3.LUT R9, R8, 0xf, RZ, 0xc0, !PT ;  /* 0x0000000f08097812 */ /* 0x000fe400078ec0ff */
[----:B------:R-:W-:Y:S02]  /*0140*/  ISETP.GT.U32.AND P1, PT, R5, -0x10, PT ;  /* 0xfffffff00500780c */ /* 0x000fe40003f24070 */
[----:B------:R-:W-:-:S11]  /*0150*/  ISETP.NE.AND P0, PT, R9, RZ, PT ;  /* 0x000000ff0900720c */ /* 0x000fd60003f05270 */
[----:B------:R-:W-:Y:S05]  /*0160*/  @P1 BRA `(.L_x_2) ;  /* 0x0000000000681947 */ /* 0x000fea0003800000 */
[----:B------:R-:W0:Y:S01]  /*0170*/  LDC.64 R4, c[0x0][0x388] ;  /* 0x0000e200ff047b82 */ /* 0x000e220000000a00 */
[----:B------:R-:W-:-:S05]  /*0180*/  LOP3.LUT R2, R8, 0xfffffff0, RZ, 0xc0, !PT ;  /* 0xfffffff008027812 */ /* 0x000fca00078ec0ff */
[----:B------:R-:W-:Y:S01]  /*0190*/  IMAD.MOV R6, RZ, RZ, -R2 ;  /* 0x000000ffff067224 */ /* 0x000fe200078e0a02 */
[----:B0-----:R-:W-:-:S04]  /*01a0*/  IADD3 R4, P1, PT, R4, 0x20, RZ ;  /* 0x0000002004047810 */ /* 0x001fc80007f3e0ff */
[----:B------:R-:W-:-:S09]  /*01b0*/  IADD3.X R5, PT, PT, RZ, R5, RZ, P1, !PT ;  /* 0x00000005ff057210 */ /* 0x000fd20000ffe4ff */
.L_x_3:
[----:B0-----:R-:W-:-:S04]  /*01c0*/  IMAD.WIDE R2, R7, 0x4, R4 ;  /* 0x0000000407027825 */ /* 0x001fc800078e0204 */
[----:B------:R-:W-:Y:S01]  /*01d0*/  VIADD R6, R6, 0x10 ;  /* 0x0000001006067836 */ /* 0x000fe20000000000 */
[----:B------:R0:W-:Y:S01]  /*01e0*/  STG.E desc[UR4][R2.64+-0x20], R0 ;  /* 0xffffe00002007986 */ /* 0x0001e2000c101904 */
[----:B------:R-:W-:-:S03]  /*01f0*/  VIADD R7, R7, 0x10 ;  /* 0x0000001007077836 */ /* 0x000fc60000000000 */
[----:B------:R0:W-:Y:S01]  /*0200*/  STG.E desc[UR4][R2.64+-0x1c], R0 ;  /* 0xffffe40002007986 */ /* 0x0001e2000c101904 */
[----:B------:R-:W-:-:S03]  /*0210*/  ISETP.NE.AND P1, PT, R6, RZ, PT ;  /* 0x000000ff0600720c */ /* 0x000fc60003f25270 */
[----:B------:R0:W-:Y:S04]  /*0220*/  STG.E desc[UR4][R2.64+-0x18], R0 ;  /* 0xffffe80002007986 */ /* 0x0001e8000c101904 */
        /* <DEDUP_REMOVED lines=12> */
[----:B------:R0:W-:Y:S01]  /*02f0*/  STG.E desc[UR4][R2.64+0x1c], R0 ;  /* 0x00001c0002007986 */ /* 0x0001e2000c101904 */
[----:B------:R-:W-:Y:S05]  /*0300*/  @P1 BRA `(.L_x_3) ;  /* 0xfffffffc00ac1947 */ /* 0x000fea000383ffff */
.L_x_2:
[----:B------:R-:W-:Y:S05]  /*0310*/  BSYNC.RECONVERGENT B0 ;  /* 0x0000000000007941 */ /* 0x000fea0003800200 */
.L_x_1:
[----:B------:R-:W-:Y:S05]  /*0320*/  @!P0 EXIT ;  /* 0x000000000000894d */ /* 0x000fea0003800000 */
[----:B------:R-:W-:Y:S01]  /*0330*/  ISETP.GE.U32.AND P0, PT, R9, 0x8, PT ;  /* 0x000000080900780c */ /* 0x000fe20003f06070 */
[----:B------:R-:W-:Y:S01]  /*0340*/  BSSY.RECONVERGENT B0, `(.L_x_4) ;  /* 0x000000f000007945 */ /* 0x000fe20003800200 */
[----:B------:R-:W-:-:S04]  /*0350*/  LOP3.LUT R4, R8, 0x7, RZ, 0xc0, !PT ;  /* 0x0000000708047812 */ /* 0x000fc800078ec0ff */
[----:B------:R-:W-:-:S07]  /*0360*/  ISETP.NE.AND P1, PT, R4, RZ, PT ;  /* 0x000000ff0400720c */ /* 0x000fce0003f25270 */
[----:B------:R-:W-:Y:S06]  /*0370*/  @!P0 BRA `(.L_x_5) ;  /* 0x00000000002c8947 */ /* 0x000fec0003800000 */
[----:B0-----:R-:W0:Y:S02]  /*0380*/  LDC.64 R2, c[0x0][0x388] ;  /* 0x0000e200ff027b82 */ /* 0x001e240000000a00 */
[C---:B0-----:R-:W-:Y:S01]  /*0390*/  IMAD.WIDE R2, R7.reuse, 0x4, R2 ;  /* 0x0000000407027825 */ /* 0x041fe200078e0202 */
[----:B------:R-:W-:-:S04]  /*03a0*/  IADD3 R7, PT, PT, R7, 0x8, RZ ;  /* 0x0000000807077810 */ /* 0x000fc80007ffe0ff */
[----:B------:R1:W-:Y:S04]  /*03b0*/  STG.E desc[UR4][R2.64], R0 ;  /* 0x0000000002007986 */ /* 0x0003e8000c101904 */
[----:B------:R1:W-:Y:S04]  /*03c0*/  STG.E desc[UR4][R2.64+0x4], R0 ;  /* 0x0000040002007986 */ /* 0x0003e8000c101904 */
[----:B------:R1:W-:Y:S04]  /*03d0*/  STG.E desc[UR4][R2.64+0x8], R0 ;  /* 0x0000080002007986 */ /* 0x0003e8000c101904 */
[----:B------:R1:W-:Y:S04]  /*03e0*/  STG.E desc[UR4][R2.64+0xc], R0 ;  /* 0x00000c0002007986 */ /* 0x0003e8000c101904 */
[----:B------:R1:W-:Y:S04]  /*03f0*/  STG.E desc[UR4][R2.64+0x10], R0 ;  /* 0x0000100002007986 */ /* 0x0003e8000c101904 */
[----:B------:R1:W-:Y:S04]  /*0400*/  STG.E desc[UR4][R2.64+0x14], R0 ;  /* 0x0000140002007986 */ /* 0x0003e8000c101904 */
[----:B------:R1:W-:Y:S04]  /*0410*/  STG.E desc[UR4][R2.64+0x18], R0 ;  /* 0x0000180002007986 */ /* 0x0003e8000c101904 */
[----:B------:R1:W-:Y:S02]  /*0420*/  STG.E desc[UR4][R2.64+0x1c], R0 ;  /* 0x00001c0002007986 */ /* 0x0003e4000c101904 */
.L_x_5:
[----:B------:R-:W-:Y:S05]  /*0430*/  BSYNC.RECONVERGENT B0 ;  /* 0x0000000000007941 */ /* 0x000fea0003800200 */
.L_x_4:
[----:B------:R-:W-:Y:S05]  /*0440*/  @!P1 EXIT ;  /* 0x000000000000994d */ /* 0x000fea0003800000 */
[----:B------:R-:W-:Y:S02]  /*0450*/  ISETP.GE.U32.AND P0, PT, R4, 0x4, PT ;  /* 0x000000040400780c */ /* 0x000fe40003f06070 */
[----:B------:R-:W-:-:S04]  /*0460*/  LOP3.LUT R6, R8, 0x3, RZ, 0xc0, !PT ;  /* 0x0000000308067812 */ /* 0x000fc800078ec0ff */
[----:B------:R-:W-:-:S07]  /*0470*/  ISETP.NE.AND P1, PT, R6, RZ, PT ;  /* 0x000000ff0600720c */ /* 0x000fce0003f25270 */
[----:B01----:R-:W0:Y:S02]  /*0480*/  @P0 LDC.64 R2, c[0x0][0x388] ;  /* 0x0000e200ff020b82 */ /* 0x003e240000000a00 */
[----:B0-----:R-:W-:-:S05]  /*0490*/  @P0 IMAD.WIDE R2, R7, 0x4, R2 ;  /* 0x0000000407020825 */ /* 0x001fca00078e0202 */
[----:B------:R0:W-:Y:S04]  /*04a0*/  @P0 STG.E desc[UR4][R2.64], R0 ;  /* 0x0000000002000986 */ /* 0x0001e8000c101904 */
[----:B------:R0:W-:Y:S04]  /*04b0*/  @P0 STG.E desc[UR4][R2.64+0x4], R0 ;  /* 0x0000040002000986 */ /* 0x0001e8000c101904 */
[----:B------:R0:W-:Y:S04]  /*04c0*/  @P0 STG.E desc[UR4][R2.64+0x8], R0 ;  /* 0x0000080002000986 */ /* 0x0001e8000c101904 */
[----:B------:R0:W-:Y:S01]  /*04d0*/  @P0 STG.E desc[UR4][R2.64+0xc], R0 ;  /* 0x00000c0002000986 */ /* 0x0001e2000c101904 */
[----:B------:R-:W-:Y:S05]  /*04e0*/  @!P1 EXIT ;  /* 0x000000000000994d */ /* 0x000fea0003800000 */
[----:B------:R-:W1:Y:S01]  /*04f0*/  LDC.64 R4, c[0x0][0x388] ;  /* 0x0000e200ff047b82 */ /* 0x000e620000000a00 */
[----:B------:R-:W-:Y:S02]  /*0500*/  @P0 VIADD R7, R7, 0x4 ;  /* 0x0000000407070836 */ /* 0x000fe40000000000 */
[----:B------:R-:W-:-:S07]  /*0510*/  IMAD.MOV R6, RZ, RZ, -R6 ;  /* 0x000000ffff067224 */ /* 0x000fce00078e0a06 */
.L_x_6:
[----:B01----:R-:W-:Y:S01]  /*0520*/  IMAD.WIDE R2, R7, 0x4, R4 ;  /* 0x0000000407027825 */ /* 0x003fe200078e0204 */
[----:B------:R-:W-:-:S03]  /*0530*/  IADD3 R6, PT, PT, R6, 0x1, RZ ;  /* 0x0000000106067810 */ /* 0x000fc60007ffe0ff */
[----:B------:R-:W-:Y:S01]  /*0540*/  VIADD R7, R7, 0x1 ;  /* 0x0000000107077836 */ /* 0x000fe20000000000 */
[----:B------:R2:W-:Y:S01]  /*0550*/  STG.E desc[UR4][R2.64], R0 ;  /* 0x0000000002007986 */ /* 0x0005e2000c101904 */
[----:B------:R-:W-:-:S13]  /*0560*/  ISETP.NE.AND P0, PT, R6, RZ, PT ;  /* 0x000000ff0600720c */ /* 0x000fda0003f05270 */
[----:B--2---:R-:W-:Y:S05]  /*0570*/  @P0 BRA `(.L_x_6) ;  /* 0xfffffffc00e80947 */ /* 0x004fea000383ffff */
[----:B------:R-:W-:Y:S05]  /*0580*/  EXIT ;  /* 0x000000000000794d */ /* 0x000fea0003800000 */
.L_x_7:
        /* <DEDUP_REMOVED lines=15> */
.L_x_10:


//--------------------- .text._Z21_init_levels_edge_refPiii --------------------------
	.section	.text._Z21_init_levels_edge_refPiii,"ax",@progbits
	.align	128
        .global         _Z21_init_levels_edge_refPiii
        .type           _Z21_init_levels_edge_refPiii,@function
        .size           _Z21_init_levels_edge_refPiii,(.L_x_11 - _Z21_init_levels_edge_refPiii)
        .other          _Z21_init_levels_edge_refPiii,@"STO_CUDA_ENTRY STV_DEFAULT"
_Z21_init_levels_edge_refPiii:
.text._Z21_init_levels_edge_refPiii:
[----:B------:R-:W-:Y:S01]  /*0000*/  LDC R1, c[0x0][0x37c] ;  /* 0x0000df00ff017b82 */ /* 0x000fe20000000800 */
[----:B------:R-:W0:Y:S07]  /*0010*/  S2R R0, SR_TID.X ;  /* 0x0000000000007919 */ /* 0x000e2e0000002100 */
[----:B------:R-:W0:Y:S01]  /*0020*/  S2UR UR4, SR_CTAID.X ;  /* 0x00000000000479c3 */ /* 0x000e220000002500 */
[----:B------:R-:W1:Y:S07]  /*0030*/  LDCU UR6, c[0x0][0x388] ;  /* 0x00007100ff0677ac */ /* 0x000e6e0008000800 */
[----:B------:R-:W0:Y:S08]  /*0040*/  LDC R5, c[0x0][0x360] ;  /* 0x0000d800ff057b82 */ /* 0x000e300000000800 */
[----:B------:R-:W2:Y:S01]  /*0050*/  LDC R7, c[0x0][0x38c] ;  /* 0x0000e300ff077b82 */ /* 0x000ea20000000800 */
[----:B0-----:R-:W-:Y:S01]  /*0060*/  IMAD R5, R5, UR4, R0 ;  /* 0x0000000405057c24 */ /* 0x001fe2000f8e0200 */
[----:B------:R-:W0:Y:S04]  /*0070*/  LDCU.64 UR4, c[0x0][0x358] ;  /* 0x00006b00ff0477ac */ /* 0x000e280008000a00 */
[----:B-1----:R-:W-:-:S02]  /*0080*/  ISETP.GE.AND P1, PT, R5, UR6, PT ;  /* 0x0000000605007c0c */ /* 0x002fc4000bf26270 */
[----:B--2---:R-:W-:-:S04]  /*0090*/  ISETP.GE.AND P0, PT, R7, RZ, PT ;  /* 0x000000ff0700720c */ /* 0x004fc80003f06270 */
[----:B------:R-:W-:-:S04]  /*00a0*/  ISETP.NE.OR P0, PT, R5, RZ, !P0 ;  /* 0x000000ff0500720c */ /* 0x000fc80004705670 */
[----:B------:R-:W-:-:S03]  /*00b0*/  ISETP.GE.OR P0, PT, R7, UR6, P0 ;  /* 0x0000000607007c0c */ /* 0x000fc60008706670 */
[----:B------:R-:W1:Y:S02]  /*00c0*/  @!P1 LDC.64 R2, c[0x0][0x380] ;  /* 0x0000e000ff029b82 */ /* 0x000e640000000a00 */
[----:B-1----:R-:W-:Y:S01]  /*00d0*/  @!P1 IMAD.WIDE R2, R5, 0x4, R2 ;  /* 0x0000000405029825 */ /* 0x002fe200078e0202 */
[----:B------:R-:W-:-:S05]  /*00e0*/  @!P1 MOV R5, 0x3f3f3f3f ;  /* 0x3f3f3f3f00059802 */ /* 0x000fca0000000f00 */
[----:B0-----:R0:W-:Y:S02]  /*00f0*/  @!P1 STG.E desc[UR4][R2.64], R5 ;  /* 0x0000000502009986 */ /* 0x0011e4000c101904 */
[----:B------:R-:W-:Y:S05]  /*0100*/  @P0 EXIT ;  /* 0x000000000000094d */ /* 0x000fea0003800000 */
[----:B0-----:R-:W0:Y:S02]  /*0110*/  LDC.64 R2, c[0x0][0x380] ;  /* 0x0000e000ff027b82 */ /* 0x001e240000000a00 */
[----:B0-----:R-:W-:-:S05]  /*0120*/  IMAD.WIDE.U32 R2, R7, 0x4, R2 ;  /* 0x0000000407027825 */ /* 0x001fca00078e0002 */
[----:B------:R-:W-:Y:S01]  /*0130*/  STG.E desc[UR4][R2.64], RZ ;  /* 0x000000ff02007986 */ /* 0x000fe2000c101904 */
[----:B------:R-:W-:Y:S05]  /*0140*/  EXIT ;  /* 0x000000000000794d */ /* 0x000fea0003800000 */
.L_x_8:
        /* <DEDUP_REMOVED lines=11> */
.L_x_11:


//--------------------- .nv.shared.reserved.0     --------------------------
	.section	.nv.shared.reserved.0,"aw",@nobits
	.weak		__nv_reservedSMEM_offset_0_alias
	.size		__nv_reservedSMEM_offset_0_alias, 0, 64
	.other		__nv_reservedSMEM_offset_0_alias,@"STO_CUDA_RESERVED_SHARED STV_DEFAULT"
__nv_reservedSMEM_offset_0_alias:
	.zero		0
	.zero		64


//--------------------- .nv.constant0._Z27bfs_edge_centric_kernel_refPKiS0_S0_PiiiS1_ --------------------------
	.section	.nv.constant0._Z27bfs_edge_centric_kernel_refPKiS0_S0_PiiiS1_,"a",@progbits
	.sectionflags	@""
	.align	4
.nv.constant0._Z27bfs_edge_centric_kernel_refPKiS0_S0_PiiiS1_:
	.zero		944


//--------------------- .nv.constant0._Z25_build_edge_to_vertex_refPKiPiii --------------------------
	.section	.nv.constant0._Z25_build_edge_to_vertex_refPKiPiii,"a",@progbits
	.sectionflags	@""
	.align	4
.nv.constant0._Z25_build_edge_to_vertex_refPKiPiii:
	.zero		920


//--------------------- .nv.constant0._Z21_init_levels_edge_refPiii --------------------------
	.section	.nv.constant0._Z21_init_levels_edge_refPiii,"a",@progbits
	.sectionflags	@""
	.align	4
.nv.constant0._Z21_init_levels_edge_refPiii:
	.zero		912


//--------------------- SYMBOLS --------------------------

	.type		.nv.reservedSmem.offset0,@object
	.size		.nv.reservedSmem.offset0,0x4
